//
// Generated by NVIDIA NVVM Compiler
//
// Compiler Build ID: CL-36424714
// Cuda compilation tools, release 13.0, V13.0.88
// Based on NVVM 20.0.0
//

.version 9.0
.target sm_100
.address_size 64

	// .globl	_Z17gemm_naive_kernelIfEviiiPKT_S2_PS0_
// _ZZ17gemm_tiled_kernelIfLi32EEviiiPKT_S2_PS0_E2As has been demoted
// _ZZ17gemm_tiled_kernelIfLi32EEviiiPKT_S2_PS0_E2Bs has been demoted

.visible .entry _Z17gemm_naive_kernelIfEviiiPKT_S2_PS0_(
	.param .u32 _Z17gemm_naive_kernelIfEviiiPKT_S2_PS0__param_0,
	.param .u32 _Z17gemm_naive_kernelIfEviiiPKT_S2_PS0__param_1,
	.param .u32 _Z17gemm_naive_kernelIfEviiiPKT_S2_PS0__param_2,
	.param .u64 .ptr .align 1 _Z17gemm_naive_kernelIfEviiiPKT_S2_PS0__param_3,
	.param .u64 .ptr .align 1 _Z17gemm_naive_kernelIfEviiiPKT_S2_PS0__param_4,
	.param .u64 .ptr .align 1 _Z17gemm_naive_kernelIfEviiiPKT_S2_PS0__param_5
)
{
	.reg .pred 	%p<13>;
	.reg .b32 	%r<41>;
	.reg .b32 	%f<68>;
	.reg .b64 	%rd<53>;

	ld.param.u32 	%r20, [_Z17gemm_naive_kernelIfEviiiPKT_S2_PS0__param_0];
	ld.param.u32 	%r18, [_Z17gemm_naive_kernelIfEviiiPKT_S2_PS0__param_1];
	ld.param.u32 	%r19, [_Z17gemm_naive_kernelIfEviiiPKT_S2_PS0__param_2];
	ld.param.u64 	%rd7, [_Z17gemm_naive_kernelIfEviiiPKT_S2_PS0__param_3];
	ld.param.u64 	%rd8, [_Z17gemm_naive_kernelIfEviiiPKT_S2_PS0__param_4];
	ld.param.u64 	%rd6, [_Z17gemm_naive_kernelIfEviiiPKT_S2_PS0__param_5];
	cvta.to.global.u64 	%rd1, %rd8;
	cvta.to.global.u64 	%rd2, %rd7;
	mov.u32 	%r21, %ctaid.y;
	mov.u32 	%r22, %ntid.y;
	mov.u32 	%r23, %tid.y;
	mad.lo.s32 	%r1, %r21, %r22, %r23;
	mov.u32 	%r24, %ctaid.x;
	mov.u32 	%r25, %ntid.x;
	mov.u32 	%r26, %tid.x;
	mad.lo.s32 	%r2, %r24, %r25, %r26;
	setp.ge.s32 	%p1, %r1, %r20;
	setp.ge.s32 	%p2, %r2, %r18;
	or.pred  	%p3, %p1, %p2;
	@%p3 bra 	$L__BB0_14;
	mul.lo.s32 	%r3, %r19, %r1;
	setp.lt.s32 	%p4, %r19, 1;
	mov.f32 	%f67, 0f00000000;
	@%p4 bra 	$L__BB0_13;
	and.b32  	%r4, %r19, 7;
	setp.lt.u32 	%p5, %r19, 8;
	mov.f32 	%f67, 0f00000000;
	mov.b32 	%r39, 0;
	@%p5 bra 	$L__BB0_5;
	and.b32  	%r39, %r19, 2147483640;
	neg.s32 	%r37, %r39;
	shl.b32 	%r7, %r18, 3;
	mul.wide.u32 	%rd9, %r3, 4;
	add.s64 	%rd10, %rd9, %rd2;
	add.s64 	%rd52, %rd10, 16;
	mov.f32 	%f67, 0f00000000;
	mul.wide.s32 	%rd13, %r18, 4;
	mov.u32 	%r36, %r2;
$L__BB0_4:
	.pragma "nounroll";
	ld.global.nc.f32 	%f17, [%rd52+-16];
	mul.wide.s32 	%rd11, %r36, 4;
	add.s64 	%rd12, %rd1, %rd11;
	ld.global.nc.f32 	%f18, [%rd12];
	fma.rn.f32 	%f19, %f17, %f18, %f67;
	ld.global.nc.f32 	%f20, [%rd52+-12];
	add.s64 	%rd14, %rd12, %rd13;
	ld.global.nc.f32 	%f21, [%rd14];
	fma.rn.f32 	%f22, %f20, %f21, %f19;
	ld.global.nc.f32 	%f23, [%rd52+-8];
	add.s64 	%rd15, %rd14, %rd13;
	ld.global.nc.f32 	%f24, [%rd15];
	fma.rn.f32 	%f25, %f23, %f24, %f22;
	ld.global.nc.f32 	%f26, [%rd52+-4];
	add.s64 	%rd16, %rd15, %rd13;
	ld.global.nc.f32 	%f27, [%rd16];
	fma.rn.f32 	%f28, %f26, %f27, %f25;
	ld.global.nc.f32 	%f29, [%rd52];
	add.s64 	%rd17, %rd16, %rd13;
	ld.global.nc.f32 	%f30, [%rd17];
	fma.rn.f32 	%f31, %f29, %f30, %f28;
	ld.global.nc.f32 	%f32, [%rd52+4];
	add.s64 	%rd18, %rd17, %rd13;
	ld.global.nc.f32 	%f33, [%rd18];
	fma.rn.f32 	%f34, %f32, %f33, %f31;
	ld.global.nc.f32 	%f35, [%rd52+8];
	add.s64 	%rd19, %rd18, %rd13;
	ld.global.nc.f32 	%f36, [%rd19];
	fma.rn.f32 	%f37, %f35, %f36, %f34;
	ld.global.nc.f32 	%f38, [%rd52+12];
	add.s64 	%rd20, %rd19, %rd13;
	ld.global.nc.f32 	%f39, [%rd20];
	fma.rn.f32 	%f67, %f38, %f39, %f37;
	add.s32 	%r37, %r37, 8;
	add.s32 	%r36, %r36, %r7;
	add.s64 	%rd52, %rd52, 32;
	setp.ne.s32 	%p6, %r37, 0;
	@%p6 bra 	$L__BB0_4;
$L__BB0_5:
	setp.eq.s32 	%p7, %r4, 0;
	@%p7 bra 	$L__BB0_13;
	and.b32  	%r13, %r19, 3;
	setp.lt.u32 	%p8, %r4, 4;
	@%p8 bra 	$L__BB0_8;
	add.s32 	%r28, %r39, %r3;
	mul.wide.u32 	%rd21, %r28, 4;
	add.s64 	%rd22, %rd2, %rd21;
	ld.global.nc.f32 	%f41, [%rd22];
	mad.lo.s32 	%r29, %r39, %r18, %r2;
	mul.wide.s32 	%rd23, %r29, 4;
	add.s64 	%rd24, %rd1, %rd23;
	ld.global.nc.f32 	%f42, [%rd24];
	fma.rn.f32 	%f43, %f41, %f42, %f67;
	cvt.u64.u32 	%rd25, %r3;
	cvt.u64.u32 	%rd26, %r39;
	add.s64 	%rd27, %rd26, %rd25;
	shl.b64 	%rd28, %rd27, 2;
	add.s64 	%rd29, %rd2, %rd28;
	ld.global.nc.f32 	%f44, [%rd29+4];
	mul.wide.s32 	%rd30, %r18, 4;
	add.s64 	%rd31, %rd24, %rd30;
	ld.global.nc.f32 	%f45, [%rd31];
	fma.rn.f32 	%f46, %f44, %f45, %f43;
	ld.global.nc.f32 	%f47, [%rd29+8];
	add.s64 	%rd32, %rd31, %rd30;
	ld.global.nc.f32 	%f48, [%rd32];
	fma.rn.f32 	%f49, %f47, %f48, %f46;
	ld.global.nc.f32 	%f50, [%rd29+12];
	add.s64 	%rd33, %rd32, %rd30;
	ld.global.nc.f32 	%f51, [%rd33];
	fma.rn.f32 	%f67, %f50, %f51, %f49;
	add.s32 	%r39, %r39, 4;
$L__BB0_8:
	setp.eq.s32 	%p9, %r13, 0;
	@%p9 bra 	$L__BB0_13;
	setp.eq.s32 	%p10, %r13, 1;
	@%p10 bra 	$L__BB0_11;
	add.s32 	%r30, %r39, %r3;
	mul.wide.u32 	%rd34, %r30, 4;
	add.s64 	%rd35, %rd2, %rd34;
	ld.global.nc.f32 	%f53, [%rd35];
	mad.lo.s32 	%r31, %r39, %r18, %r2;
	mul.wide.s32 	%rd36, %r31, 4;
	add.s64 	%rd37, %rd1, %rd36;
	ld.global.nc.f32 	%f54, [%rd37];
	fma.rn.f32 	%f55, %f53, %f54, %f67;
	cvt.u64.u32 	%rd38, %r3;
	cvt.u64.u32 	%rd39, %r39;
	add.s64 	%rd40, %rd39, %rd38;
	shl.b64 	%rd41, %rd40, 2;
	add.s64 	%rd42, %rd2, %rd41;
	ld.global.nc.f32 	%f56, [%rd42+4];
	mul.wide.s32 	%rd43, %r18, 4;
	add.s64 	%rd44, %rd37, %rd43;
	ld.global.nc.f32 	%f57, [%rd44];
	fma.rn.f32 	%f67, %f56, %f57, %f55;
	add.s32 	%r39, %r39, 2;
$L__BB0_11:
	and.b32  	%r32, %r19, 1;
	setp.eq.b32 	%p11, %r32, 1;
	not.pred 	%p12, %p11;
	@%p12 bra 	$L__BB0_13;
	add.s32 	%r33, %r39, %r3;
	mul.wide.u32 	%rd45, %r33, 4;
	add.s64 	%rd46, %rd2, %rd45;
	ld.global.nc.f32 	%f58, [%rd46];
	mad.lo.s32 	%r34, %r39, %r18, %r2;
	mul.wide.s32 	%rd47, %r34, 4;
	add.s64 	%rd48, %rd1, %rd47;
	ld.global.nc.f32 	%f59, [%rd48];
	fma.rn.f32 	%f67, %f58, %f59, %f67;
$L__BB0_13:
	mad.lo.s32 	%r35, %r18, %r1, %r2;
	cvta.to.global.u64 	%rd49, %rd6;
	mul.wide.s32 	%rd50, %r35, 4;
	add.s64 	%rd51, %rd49, %rd50;
	st.global.f32 	[%rd51], %f67;
$L__BB0_14:
	ret;

}
	// .globl	_Z17gemm_tiled_kernelIfLi32EEviiiPKT_S2_PS0_
.visible .entry _Z17gemm_tiled_kernelIfLi32EEviiiPKT_S2_PS0_(
	.param .u32 _Z17gemm_tiled_kernelIfLi32EEviiiPKT_S2_PS0__param_0,
	.param .u32 _Z17gemm_tiled_kernelIfLi32EEviiiPKT_S2_PS0__param_1,
	.param .u32 _Z17gemm_tiled_kernelIfLi32EEviiiPKT_S2_PS0__param_2,
	.param .u64 .ptr .align 1 _Z17gemm_tiled_kernelIfLi32EEviiiPKT_S2_PS0__param_3,
	.param .u64 .ptr .align 1 _Z17gemm_tiled_kernelIfLi32EEviiiPKT_S2_PS0__param_4,
	.param .u64 .ptr .align 1 _Z17gemm_tiled_kernelIfLi32EEviiiPKT_S2_PS0__param_5
)
{
	.reg .pred 	%p<12>;
	.reg .b32 	%r<43>;
	.reg .b32 	%f<111>;
	.reg .b64 	%rd<13>;
	// demoted variable
	.shared .align 4 .b8 _ZZ17gemm_tiled_kernelIfLi32EEviiiPKT_S2_PS0_E2As[4096];
	// demoted variable
	.shared .align 4 .b8 _ZZ17gemm_tiled_kernelIfLi32EEviiiPKT_S2_PS0_E2Bs[4096];
	ld.param.u32 	%r24, [_Z17gemm_tiled_kernelIfLi32EEviiiPKT_S2_PS0__param_0];
	ld.param.u32 	%r25, [_Z17gemm_tiled_kernelIfLi32EEviiiPKT_S2_PS0__param_1];
	ld.param.u32 	%r26, [_Z17gemm_tiled_kernelIfLi32EEviiiPKT_S2_PS0__param_2];
	ld.param.u64 	%rd4, [_Z17gemm_tiled_kernelIfLi32EEviiiPKT_S2_PS0__param_3];
	ld.param.u64 	%rd5, [_Z17gemm_tiled_kernelIfLi32EEviiiPKT_S2_PS0__param_4];
	ld.param.u64 	%rd6, [_Z17gemm_tiled_kernelIfLi32EEviiiPKT_S2_PS0__param_5];
	mov.u32 	%r27, %ctaid.y;
	shl.b32 	%r28, %r27, 5;
	mov.u32 	%r40, %tid.y;
	add.s32 	%r2, %r28, %r40;
	mov.u32 	%r29, %ctaid.x;
	shl.b32 	%r3, %r29, 5;
	mov.u32 	%r38, %tid.x;
	add.s32 	%r5, %r3, %r38;
	setp.lt.s32 	%p1, %r26, 1;
	mov.f32 	%f110, 0f00000000;
	@%p1 bra 	$L__BB1_7;
	add.s32 	%r30, %r26, 31;
	shr.u32 	%r31, %r30, 5;
	shl.b32 	%r32, %r40, 7;
	mov.u32 	%r33, _ZZ17gemm_tiled_kernelIfLi32EEviiiPKT_S2_PS0_E2As;
	add.s32 	%r6, %r33, %r32;
	shl.b32 	%r34, %r38, 2;
	add.s32 	%r7, %r6, %r34;
	mov.u32 	%r35, _ZZ17gemm_tiled_kernelIfLi32EEviiiPKT_S2_PS0_E2Bs;
	add.s32 	%r9, %r35, %r34;
	add.s32 	%r8, %r9, %r32;
	neg.s32 	%r42, %r31;
	mad.lo.s32 	%r36, %r40, %r25, %r38;
	add.s32 	%r41, %r36, %r3;
	shl.b32 	%r12, %r25, 5;
	mad.lo.s32 	%r39, %r26, %r2, %r38;
	cvta.to.global.u64 	%rd1, %rd4;
	cvta.to.global.u64 	%rd2, %rd5;
	mov.f32 	%f110, 0f00000000;
$L__BB1_2:
	setp.ge.s32 	%p2, %r2, %r24;
	mul.wide.s32 	%rd7, %r39, 4;
	add.s64 	%rd3, %rd1, %rd7;
	setp.ge.s32 	%p3, %r38, %r26;
	mov.f32 	%f108, 0f00000000;
	or.pred  	%p4, %p2, %p3;
	@%p4 bra 	$L__BB1_4;
	ld.global.nc.f32 	%f108, [%rd3];
$L__BB1_4:
	setp.ge.s32 	%p5, %r5, %r25;
	st.shared.f32 	[%r7], %f108;
	setp.ge.s32 	%p6, %r40, %r26;
	mov.f32 	%f109, 0f00000000;
	or.pred  	%p7, %p5, %p6;
	@%p7 bra 	$L__BB1_6;
	mul.wide.s32 	%rd8, %r41, 4;
	add.s64 	%rd9, %rd2, %rd8;
	ld.global.nc.f32 	%f109, [%rd9];
$L__BB1_6:
	st.shared.f32 	[%r8], %f109;
	bar.sync 	0;
	ld.shared.f32 	%f12, [%r6];
	ld.shared.f32 	%f13, [%r9];
	fma.rn.f32 	%f14, %f12, %f13, %f110;
	ld.shared.f32 	%f15, [%r6+4];
	ld.shared.f32 	%f16, [%r9+128];
	fma.rn.f32 	%f17, %f15, %f16, %f14;
	ld.shared.f32 	%f18, [%r6+8];
	ld.shared.f32 	%f19, [%r9+256];
	fma.rn.f32 	%f20, %f18, %f19, %f17;
	ld.shared.f32 	%f21, [%r6+12];
	ld.shared.f32 	%f22, [%r9+384];
	fma.rn.f32 	%f23, %f21, %f22, %f20;
	ld.shared.f32 	%f24, [%r6+16];
	ld.shared.f32 	%f25, [%r9+512];
	fma.rn.f32 	%f26, %f24, %f25, %f23;
	ld.shared.f32 	%f27, [%r6+20];
	ld.shared.f32 	%f28, [%r9+640];
	fma.rn.f32 	%f29, %f27, %f28, %f26;
	ld.shared.f32 	%f30, [%r6+24];
	ld.shared.f32 	%f31, [%r9+768];
	fma.rn.f32 	%f32, %f30, %f31, %f29;
	ld.shared.f32 	%f33, [%r6+28];
	ld.shared.f32 	%f34, [%r9+896];
	fma.rn.f32 	%f35, %f33, %f34, %f32;
	ld.shared.f32 	%f36, [%r6+32];
	ld.shared.f32 	%f37, [%r9+1024];
	fma.rn.f32 	%f38, %f36, %f37, %f35;
	ld.shared.f32 	%f39, [%r6+36];
	ld.shared.f32 	%f40, [%r9+1152];
	fma.rn.f32 	%f41, %f39, %f40, %f38;
	ld.shared.f32 	%f42, [%r6+40];
	ld.shared.f32 	%f43, [%r9+1280];
	fma.rn.f32 	%f44, %f42, %f43, %f41;
	ld.shared.f32 	%f45, [%r6+44];
	ld.shared.f32 	%f46, [%r9+1408];
	fma.rn.f32 	%f47, %f45, %f46, %f44;
	ld.shared.f32 	%f48, [%r6+48];
	ld.shared.f32 	%f49, [%r9+1536];
	fma.rn.f32 	%f50, %f48, %f49, %f47;
	ld.shared.f32 	%f51, [%r6+52];
	ld.shared.f32 	%f52, [%r9+1664];
	fma.rn.f32 	%f53, %f51, %f52, %f50;
	ld.shared.f32 	%f54, [%r6+56];
	ld.shared.f32 	%f55, [%r9+1792];
	fma.rn.f32 	%f56, %f54, %f55, %f53;
	ld.shared.f32 	%f57, [%r6+60];
	ld.shared.f32 	%f58, [%r9+1920];
	fma.rn.f32 	%f59, %f57, %f58, %f56;
	ld.shared.f32 	%f60, [%r6+64];
	ld.shared.f32 	%f61, [%r9+2048];
	fma.rn.f32 	%f62, %f60, %f61, %f59;
	ld.shared.f32 	%f63, [%r6+68];
	ld.shared.f32 	%f64, [%r9+2176];
	fma.rn.f32 	%f65, %f63, %f64, %f62;
	ld.shared.f32 	%f66, [%r6+72];
	ld.shared.f32 	%f67, [%r9+2304];
	fma.rn.f32 	%f68, %f66, %f67, %f65;
	ld.shared.f32 	%f69, [%r6+76];
	ld.shared.f32 	%f70, [%r9+2432];
	fma.rn.f32 	%f71, %f69, %f70, %f68;
	ld.shared.f32 	%f72, [%r6+80];
	ld.shared.f32 	%f73, [%r9+2560];
	fma.rn.f32 	%f74, %f72, %f73, %f71;
	ld.shared.f32 	%f75, [%r6+84];
	ld.shared.f32 	%f76, [%r9+2688];
	fma.rn.f32 	%f77, %f75, %f76, %f74;
	ld.shared.f32 	%f78, [%r6+88];
	ld.shared.f32 	%f79, [%r9+2816];
	fma.rn.f32 	%f80, %f78, %f79, %f77;
	ld.shared.f32 	%f81, [%r6+92];
	ld.shared.f32 	%f82, [%r9+2944];
	fma.rn.f32 	%f83, %f81, %f82, %f80;
	ld.shared.f32 	%f84, [%r6+96];
	ld.shared.f32 	%f85, [%r9+3072];
	fma.rn.f32 	%f86, %f84, %f85, %f83;
	ld.shared.f32 	%f87, [%r6+100];
	ld.shared.f32 	%f88, [%r9+3200];
	fma.rn.f32 	%f89, %f87, %f88, %f86;
	ld.shared.f32 	%f90, [%r6+104];
	ld.shared.f32 	%f91, [%r9+3328];
	fma.rn.f32 	%f92, %f90, %f91, %f89;
	ld.shared.f32 	%f93, [%r6+108];
	ld.shared.f32 	%f94, [%r9+3456];
	fma.rn.f32 	%f95, %f93, %f94, %f92;
	ld.shared.f32 	%f96, [%r6+112];
	ld.shared.f32 	%f97, [%r9+3584];
	fma.rn.f32 	%f98, %f96, %f97, %f95;
	ld.shared.f32 	%f99, [%r6+116];
	ld.shared.f32 	%f100, [%r9+3712];
	fma.rn.f32 	%f101, %f99, %f100, %f98;
	ld.shared.f32 	%f102, [%r6+120];
	ld.shared.f32 	%f103, [%r9+3840];
	fma.rn.f32 	%f104, %f102, %f103, %f101;
	ld.shared.f32 	%f105, [%r6+124];
	ld.shared.f32 	%f106, [%r9+3968];
	fma.rn.f32 	%f110, %f105, %f106, %f104;
	bar.sync 	0;
	add.s32 	%r42, %r42, 1;
	setp.ne.s32 	%p8, %r42, 0;
	add.s32 	%r41, %r41, %r12;
	add.s32 	%r40, %r40, 32;
	add.s32 	%r39, %r39, 32;
	add.s32 	%r38, %r38, 32;
	@%p8 bra 	$L__BB1_2;
$L__BB1_7:
	setp.ge.s32 	%p9, %r2, %r24;
	setp.ge.s32 	%p10, %r5, %r25;
	or.pred  	%p11, %p9, %p10;
	@%p11 bra 	$L__BB1_9;
	mad.lo.s32 	%r37, %r25, %r2, %r5;
	cvta.to.global.u64 	%rd10, %rd6;
	mul.wide.s32 	%rd11, %r37, 4;
	add.s64 	%rd12, %rd10, %rd11;
	st.global.f32 	[%rd12], %f110;
$L__BB1_9:
	ret;

}


// ===== COMPILED SASS (sm_100) =====

	.target	sm_100

	.elftype	@"ET_EXEC"


//--------------------- .note.nv.tkinfo           --------------------------
	.section	.note.nv.tkinfo,"",@"SHT_NOTE"
	.sectionflags	@"SHF_NOTE_NV_TKINFO"
	.tkinfo
        /*0018*/ 	.word	0x00000002
        /*0030*/ 	.string	""
        /*0030*/ 	.string	"ptxas"
        /*0030*/ 	.string	"Cuda compilation tools, release 13.0, V13.0.88"
        /*0030*/ 	.string	"Build cuda_13.0.r13.0/compiler.36424714_0"
        /*0030*/ 	.string	"-arch sm_100 -m 64 "



//--------------------- .note.nv.cuinfo           --------------------------
	.section	.note.nv.cuinfo,"",@"SHT_NOTE"
	.sectionflags	@"SHF_NOTE_NV_CUINFO"
        /*0018*/ 	.short	0x0002
        /*001a*/ 	.short	0x0064
        /*001c*/ 	.short	0x0082
	.zero		2


//--------------------- .nv.info                  --------------------------
	.section	.nv.info,"",@"SHT_CUDA_INFO"
	.align	4


	//----- nvinfo : EIATTR_REGCOUNT
	.align		4
        /*0000*/ 	.byte	0x04, 0x2f
        /*0002*/ 	.short	(.L_1 - .L_0)
	.align		4
.L_0:
        /*0004*/ 	.word	index@(_Z17gemm_naive_kernelIfEviiiPKT_S2_PS0_)
        /*0008*/ 	.word	0x00000020


	//----- nvinfo : EIATTR_FRAME_SIZE
	.align		4
.L_1:
        /*000c*/ 	.byte	0x04, 0x11
        /*000e*/ 	.short	(.L_3 - .L_2)
	.align		4
.L_2:
        /*0010*/ 	.word	index@(_Z17gemm_naive_kernelIfEviiiPKT_S2_PS0_)
        /*0014*/ 	.word	0x00000000


	//----- nvinfo : EIATTR_REGCOUNT
	.align		4
.L_3:
        /*0018*/ 	.byte	0x04, 0x2f
        /*001a*/ 	.short	(.L_5 - .L_4)
	.align		4
.L_4:
        /*001c*/ 	.word	index@(_Z17gemm_tiled_kernelIfLi32EEviiiPKT_S2_PS0_)
        /*0020*/ 	.word	0x00000020


	//----- nvinfo : EIATTR_FRAME_SIZE
	.align		4
.L_5:
        /*0024*/ 	.byte	0x04, 0x11
        /*0026*/ 	.short	(.L_7 - .L_6)
	.align		4
.L_6:
        /*0028*/ 	.word	index@(_Z17gemm_tiled_kernelIfLi32EEviiiPKT_S2_PS0_)
        /*002c*/ 	.word	0x00000000


	//----- nvinfo : EIATTR_MIN_STACK_SIZE
	.align		4
.L_7:
        /*0030*/ 	.byte	0x04, 0x12
        /*0032*/ 	.short	(.L_9 - .L_8)
	.align		4
.L_8:
        /*0034*/ 	.word	index@(_Z17gemm_tiled_kernelIfLi32EEviiiPKT_S2_PS0_)
        /*0038*/ 	.word	0x00000000


	//----- nvinfo : EIATTR_MIN_STACK_SIZE
	.align		4
.L_9:
        /*003c*/ 	.byte	0x04, 0x12
        /*003e*/ 	.short	(.L_11 - .L_10)
	.align		4
.L_10:
        /*0040*/ 	.word	index@(_Z17gemm_naive_kernelIfEviiiPKT_S2_PS0_)
        /*0044*/ 	.word	0x00000000
.L_11:


//--------------------- .nv.compat                --------------------------
	.section	.nv.compat,"",@"SHT_CUDA_COMPAT_INFO"
	.align	4
        /*0000*/ 	.byte	0x02, 0x09, 0x00, 0x00, 0x02, 0x02, 0x01, 0x00, 0x02, 0x05, 0x05, 0x00, 0x03, 0x07, 0x01, 0x01
        /*0010*/ 	.byte	0x02, 0x03, 0x00, 0x00, 0x02, 0x06, 0x01, 0x00, 0x04, 0x0b, 0x08, 0x00, 0x09, 0x00, 0x00, 0x00
        /*0020*/ 	.byte	0x00, 0x00, 0x00, 0x00


//--------------------- .nv.info._Z17gemm_tiled_kernelIfLi32EEviiiPKT_S2_PS0_ --------------------------
	.section	.nv.info._Z17gemm_tiled_kernelIfLi32EEviiiPKT_S2_PS0_,"",@"SHT_CUDA_INFO"
	.sectionflags	@""
	.align	4


	//----- nvinfo : EIATTR_CUDA_API_VERSION
	.align		4
        /*0000*/ 	.byte	0x04, 0x37
        /*0002*/ 	.short	(.L_13 - .L_12)
.L_12:
        /*0004*/ 	.word	0x00000082


	//----- nvinfo : EIATTR_KPARAM_INFO
	.align		4
.L_13:
        /*0008*/ 	.byte	0x04, 0x17
        /*000a*/ 	.short	(.L_15 - .L_14)
.L_14:
        /*000c*/ 	.word	0x00000000
        /*0010*/ 	.short	0x0005
        /*0012*/ 	.short	0x0020
        /*0014*/ 	.byte	0x00, 0xf5, 0x21, 0x00


	//----- nvinfo : EIATTR_KPARAM_INFO
	.align		4
.L_15:
        /*0018*/ 	.byte	0x04, 0x17
        /*001a*/ 	.short	(.L_17 - .L_16)
.L_16:
        /*001c*/ 	.word	0x00000000
        /*0020*/ 	.short	0x0004
        /*0022*/ 	.short	0x0018
        /*0024*/ 	.byte	0x00, 0xf5, 0x21, 0x00


	//----- nvinfo : EIATTR_KPARAM_INFO
	.align		4
.L_17:
        /*0028*/ 	.byte	0x04, 0x17
        /*002a*/ 	.short	(.L_19 - .L_18)
.L_18:
        /*002c*/ 	.word	0x00000000
        /*0030*/ 	.short	0x0003
        /*0032*/ 	.short	0x0010
        /*0034*/ 	.byte	0x00, 0xf5, 0x21, 0x00


	//----- nvinfo : EIATTR_KPARAM_INFO
	.align		4
.L_19:
        /*0038*/ 	.byte	0x04, 0x17
        /*003a*/ 	.short	(.L_21 - .L_20)
.L_20:
        /*003c*/ 	.word	0x00000000
        /*0040*/ 	.short	0x0002
        /*0042*/ 	.short	0x0008
        /*0044*/ 	.byte	0x00, 0xf0, 0x11, 0x00


	//----- nvinfo : EIATTR_KPARAM_INFO
	.align		4
.L_21:
        /*0048*/ 	.byte	0x04, 0x17
        /*004a*/ 	.short	(.L_23 - .L_22)
.L_22:
        /*004c*/ 	.word	0x00000000
        /*0050*/ 	.short	0x0001
        /*0052*/ 	.short	0x0004
        /*0054*/ 	.byte	0x00, 0xf0, 0x11, 0x00


	//----- nvinfo : EIATTR_KPARAM_INFO
	.align		4
.L_23:
        /*0058*/ 	.byte	0x04, 0x17
        /*005a*/ 	.short	(.L_25 - .L_24)
.L_24:
        /*005c*/ 	.word	0x00000000
        /*0060*/ 	.short	0x0000
        /*0062*/ 	.short	0x0000
        /*0064*/ 	.byte	0x00, 0xf0, 0x11, 0x00


	//----- nvinfo : EIATTR_SPARSE_MMA_MASK
	.align		4
.L_25:
        /*0068*/ 	.byte	0x03, 0x50
        /*006a*/ 	.short	0x0000


	//----- nvinfo : EIATTR_MAXREG_COUNT
	.align		4
        /*006c*/ 	.byte	0x03, 0x1b
        /*006e*/ 	.short	0x00ff


	//----- nvinfo : EIATTR_NUM_BARRIERS
	.align		4
        /*0070*/ 	.byte	0x02, 0x4c
        /*0072*/ 	.byte	0x01
	.zero		1


	//----- nvinfo : EIATTR_MERCURY_ISA_VERSION
	.align		4
        /*0074*/ 	.byte	0x03, 0x5f
        /*0076*/ 	.short	0x0101


	//----- nvinfo : EIATTR_VRC_CTA_INIT_COUNT
	.align		4
        /*0078*/ 	.byte	0x02, 0x4a
	.zero		1
	.zero		1


	//----- nvinfo : EIATTR_EXIT_INSTR_OFFSETS
	.align		4
        /*007c*/ 	.byte	0x04, 0x1c
        /*007e*/ 	.short	(.L_27 - .L_26)


	//   ....[0]....
.L_26:
        /*0080*/ 	.word	0x00000820


	//   ....[1]....
        /*0084*/ 	.word	0x00000870


	//----- nvinfo : EIATTR_CBANK_PARAM_SIZE
	.align		4
.L_27:
        /*0088*/ 	.byte	0x03, 0x19
        /*008a*/ 	.short	0x0028


	//----- nvinfo : EIATTR_PARAM_CBANK
	.align		4
        /*008c*/ 	.byte	0x04, 0x0a
        /*008e*/ 	.short	(.L_29 - .L_28)
	.align		4
.L_28:
        /*0090*/ 	.word	index@(.nv.constant0._Z17gemm_tiled_kernelIfLi32EEviiiPKT_S2_PS0_)
        /*0094*/ 	.short	0x0380
        /*0096*/ 	.short	0x0028


	//----- nvinfo : EIATTR_SW_WAR
	.align		4
.L_29:
        /*0098*/ 	.byte	0x04, 0x36
        /*009a*/ 	.short	(.L_31 - .L_30)
.L_30:
        /*009c*/ 	.word	0x00000008
.L_31:


//--------------------- .nv.info._Z17gemm_naive_kernelIfEviiiPKT_S2_PS0_ --------------------------
	.section	.nv.info._Z17gemm_naive_kernelIfEviiiPKT_S2_PS0_,"",@"SHT_CUDA_INFO"
	.sectionflags	@""
	.align	4


	//----- nvinfo : EIATTR_CUDA_API_VERSION
	.align		4
        /*0000*/ 	.byte	0x04, 0x37
        /*0002*/ 	.short	(.L_33 - .L_32)
.L_32:
        /*0004*/ 	.word	0x00000082


	//----- nvinfo : EIATTR_KPARAM_INFO
	.align		4
.L_33:
        /*0008*/ 	.byte	0x04, 0x17
        /*000a*/ 	.short	(.L_35 - .L_34)
.L_34:
        /*000c*/ 	.word	0x00000000
        /*0010*/ 	.short	0x0005
        /*0012*/ 	.short	0x0020
        /*0014*/ 	.byte	0x00, 0xf5, 0x21, 0x00


	//----- nvinfo : EIATTR_KPARAM_INFO
	.align		4
.L_35:
        /*0018*/ 	.byte	0x04, 0x17
        /*001a*/ 	.short	(.L_37 - .L_36)
.L_36:
        /*001c*/ 	.word	0x00000000
        /*0020*/ 	.short	0x0004
        /*0022*/ 	.short	0x0018
        /*0024*/ 	.byte	0x00, 0xf5, 0x21, 0x00


	//----- nvinfo : EIATTR_KPARAM_INFO
	.align		4
.L_37:
        /*0028*/ 	.byte	0x04, 0x17
        /*002a*/ 	.short	(.L_39 - .L_38)
.L_38:
        /*002c*/ 	.word	0x00000000
        /*0030*/ 	.short	0x0003
        /*0032*/ 	.short	0x0010
        /*0034*/ 	.byte	0x00, 0xf5, 0x21, 0x00


	//----- nvinfo : EIATTR_KPARAM_INFO
	.align		4
.L_39:
        /*0038*/ 	.byte	0x04, 0x17
        /*003a*/ 	.short	(.L_41 - .L_40)
.L_40:
        /*003c*/ 	.word	0x00000000
        /*0040*/ 	.short	0x0002
        /*0042*/ 	.short	0x0008
        /*0044*/ 	.byte	0x00, 0xf0, 0x11, 0x00


	//----- nvinfo : EIATTR_KPARAM_INFO
	.align		4
.L_41:
        /*0048*/ 	.byte	0x04, 0x17
        /*004a*/ 	.short	(.L_43 - .L_42)
.L_42:
        /*004c*/ 	.word	0x00000000
        /*0050*/ 	.short	0x0001
        /*0052*/ 	.short	0x0004
        /*0054*/ 	.byte	0x00, 0xf0, 0x11, 0x00


	//----- nvinfo : EIATTR_KPARAM_INFO
	.align		4
.L_43:
        /*0058*/ 	.byte	0x04, 0x17
        /*005a*/ 	.short	(.L_45 - .L_44)
.L_44:
        /*005c*/ 	.word	0x00000000
        /*0060*/ 	.short	0x0000
        /*0062*/ 	.short	0x0000
        /*0064*/ 	.byte	0x00, 0xf0, 0x11, 0x00


	//----- nvinfo : EIATTR_SPARSE_MMA_MASK
	.align		4
.L_45:
        /*0068*/ 	.byte	0x03, 0x50
        /*006a*/ 	.short	0x0000


	//----- nvinfo : EIATTR_MAXREG_COUNT
	.align		4
        /*006c*/ 	.byte	0x03, 0x1b
        /*006e*/ 	.short	0x00ff


	//----- nvinfo : EIATTR_MERCURY_ISA_VERSION
	.align		4
        /*0070*/ 	.byte	0x03, 0x5f
        /*0072*/ 	.short	0x0101


	//----- nvinfo : EIATTR_VRC_CTA_INIT_COUNT
	.align		4
        /*0074*/ 	.byte	0x02, 0x4a
	.zero		1
	.zero		1


	//----- nvinfo : EIATTR_EXIT_INSTR_OFFSETS
	.align		4
        /*0078*/ 	.byte	0x04, 0x1c
        /*007a*/ 	.short	(.L_47 - .L_46)


	//   ....[0]....
.L_46:
        /*007c*/ 	.word	0x000000c0


	//   ....[1]....
        /*0080*/ 	.word	0x000008e0


	//----- nvinfo : EIATTR_CBANK_PARAM_SIZE
	.align		4
.L_47:
        /*0084*/ 	.byte	0x03, 0x19
        /*0086*/ 	.short	0x0028


	//----- nvinfo : EIATTR_PARAM_CBANK
	.align		4
        /*0088*/ 	.byte	0x04, 0x0a
        /*008a*/ 	.short	(.L_49 - .L_48)
	.align		4
.L_48:
        /*008c*/ 	.word	index@(.nv.constant0._Z17gemm_naive_kernelIfEviiiPKT_S2_PS0_)
        /*0090*/ 	.short	0x0380
        /*0092*/ 	.short	0x0028


	//----- nvinfo : EIATTR_SW_WAR
	.align		4
.L_49:
        /*0094*/ 	.byte	0x04, 0x36
        /*0096*/ 	.short	(.L_51 - .L_50)
.L_50:
        /*0098*/ 	.word	0x00000008
.L_51:


//--------------------- .nv.callgraph             --------------------------
	.section	.nv.callgraph,"",@"SHT_CUDA_CALLGRAPH"
	.align	4
	.sectionentsize	8
	.align		4
        /*0000*/ 	.word	0x00000000
	.align		4
        /*0004*/ 	.word	0xffffffff
	.align		4
        /*0008*/ 	.word	0x00000000
	.align		4
        /*000c*/ 	.word	0xfffffffe
	.align		4
        /*0010*/ 	.word	0x00000000
	.align		4
        /*0014*/ 	.word	0xfffffffd
	.align		4
        /*0018*/ 	.word	0x00000000
	.align		4
        /*001c*/ 	.word	0xfffffffc


//--------------------- .text._Z17gemm_tiled_kernelIfLi32EEviiiPKT_S2_PS0_ --------------------------
	.section	.text._Z17gemm_tiled_kernelIfLi32EEviiiPKT_S2_PS0_,"ax",@progbits
	.align	128
        .global         _Z17gemm_tiled_kernelIfLi32EEviiiPKT_S2_PS0_
        .type           _Z17gemm_tiled_kernelIfLi32EEviiiPKT_S2_PS0_,@function
        .size           _Z17gemm_tiled_kernelIfLi32EEviiiPKT_S2_PS0_,(.L_x_8 - _Z17gemm_tiled_kernelIfLi32EEviiiPKT_S2_PS0_)
        .other          _Z17gemm_tiled_kernelIfLi32EEviiiPKT_S2_PS0_,@"STO_CUDA_ENTRY STV_DEFAULT"
_Z17gemm_tiled_kernelIfLi32EEviiiPKT_S2_PS0_:
.text._Z17gemm_tiled_kernelIfLi32EEviiiPKT_S2_PS0_:
[----:B------:R-:W-:Y:S01]  /*0000*/  LDC R1, c[0x0][0x37c] ;  /* 0x0000df00ff017b82 */ /* 0x000fe20000000800 */
[----:B------:R-:W0:Y:S01]  /*0010*/  S2R R18, SR_CTAID.Y ;  /* 0x0000000000127919 */ /* 0x000e220000002600 */
[----:B------:R-:W1:Y:S01]  /*0020*/  LDCU UR10, c[0x0][0x388] ;  /* 0x00007100ff0a77ac */ /* 0x000e620008000800 */
[----:B------:R-:W-:Y:S01]  /*0030*/  HFMA2 R23, -RZ, RZ, 0, 0 ;  /* 0x00000000ff177431 */ /* 0x000fe200000001ff */
[----:B------:R-:W0:Y:S01]  /*0040*/  S2R R17, SR_TID.Y ;  /* 0x0000000000117919 */ /* 0x000e220000002200 */
[----:B------:R-:W2:Y:S01]  /*0050*/  LDCU.64 UR8, c[0x0][0x358] ;  /* 0x00006b00ff0877ac */ /* 0x000ea20008000a00 */
[----:B------:R-:W3:Y:S01]  /*0060*/  S2R R2, SR_CTAID.X ;  /* 0x0000000000027919 */ /* 0x000ee20000002500 */
[----:B------:R-:W3:Y:S01]  /*0070*/  S2R R16, SR_TID.X ;  /* 0x0000000000107919 */ /* 0x000ee20000002100 */
[----:B-1----:R-:W-:Y:S01]  /*0080*/  UISETP.GE.AND UP0, UPT, UR10, 0x1, UPT ;  /* 0x000000010a00788c */ /* 0x002fe2000bf06270 */
[----:B0-----:R-:W-:Y:S02]  /*0090*/  LEA R18, R18, R17, 0x5 ;  /* 0x0000001112127211 */ /* 0x001fe400078e28ff */
[----:B---3--:R-:W-:-:S06]  /*00a0*/  LEA R19, R2, R16, 0x5 ;  /* 0x0000001002137211 */ /* 0x008fcc00078e28ff */
[----:B--2---:R-:W-:Y:S05]  /*00b0*/  BRA.U !UP0, `(.L_x_0) ;  /* 0x0000000508cc7547 */ /* 0x004fea000b800000 */
[----:B------:R-:W0:Y:S01]  /*00c0*/  S2UR UR7, SR_CgaCtaId ;  /* 0x00000000000779c3 */ /* 0x000e220000008800 */
[----:B------:R-:W1:Y:S01]  /*00d0*/  LDCU UR11, c[0x0][0x384] ;  /* 0x00007080ff0b77ac */ /* 0x000e620008000800 */
[----:B------:R-:W-:Y:S01]  /*00e0*/  MOV R23, RZ ;  /* 0x000000ff00177202 */ /* 0x000fe20000000f00 */
[----:B------:R-:W-:Y:S01]  /*00f0*/  IMAD R6, R18, UR10, R16 ;  /* 0x0000000a12067c24 */ /* 0x000fe2000f8e0210 */
[----:B------:R-:W-:Y:S01]  /*0100*/  UMOV UR5, 0x400 ;  /* 0x0000040000057882 */ /* 0x000fe20000000000 */
[----:B------:R-:W-:-:S03]  /*0110*/  UIADD3 UR4, UPT, UPT, UR10, 0x1f, URZ ;  /* 0x0000001f0a047890 */ /* 0x000fc6000fffe0ff */
[----:B------:R-:W2:Y:S01]  /*0120*/  LDC R0, c[0x0][0x384] ;  /* 0x0000e100ff007b82 */ /* 0x000ea20000000800 */
[----:B------:R-:W-:Y:S02]  /*0130*/  UIADD3 UR6, UPT, UPT, UR5, 0x1000, URZ ;  /* 0x0000100005067890 */ /* 0x000fe4000fffe0ff */
[----:B------:R-:W-:Y:S01]  /*0140*/  USHF.R.U32.HI UR4, URZ, 0x5, UR4 ;  /* 0x00000005ff047899 */ /* 0x000fe20008011604 */
[----:B------:R-:W3:Y:S04]  /*0150*/  LDCU UR13, c[0x0][0x388] ;  /* 0x00007100ff0d77ac */ /* 0x000ee80008000800 */
[----:B------:R-:W4:Y:S01]  /*0160*/  LDC.64 R20, c[0x0][0x390] ;  /* 0x0000e400ff147b82 */ /* 0x000f220000000a00 */
[----:B------:R-:W2:Y:S01]  /*0170*/  LDCU UR12, c[0x0][0x380] ;  /* 0x00007000ff0c77ac */ /* 0x000ea20008000800 */
[----:B-1----:R-:W-:Y:S01]  /*0180*/  IMAD R7, R17, UR11, R16 ;  /* 0x0000000b11077c24 */ /* 0x002fe2000f8e0210 */
[----:B------:R-:W-:-:S02]  /*0190*/  UIADD3 UR4, UPT, UPT, -UR4, URZ, URZ ;  /* 0x000000ff04047290 */ /* 0x000fc4000fffe1ff */
[----:B0-----:R-:W-:Y:S02]  /*01a0*/  ULEA UR5, UR7, UR5, 0x18 ;  /* 0x0000000507057291 */ /* 0x001fe4000f8ec0ff */
[----:B------:R-:W-:Y:S01]  /*01b0*/  LEA R7, R2, R7, 0x5 ;  /* 0x0000000702077211 */ /* 0x000fe200078e28ff */
[----:B------:R-:W-:-:S03]  /*01c0*/  ULEA UR6, UR7, UR6, 0x18 ;  /* 0x0000000607067291 */ /* 0x000fc6000f8ec0ff */
[----:B------:R-:W-:-:S03]  /*01d0*/  LEA R5, R17, UR5, 0x7 ;  /* 0x0000000511057c11 */ /* 0x000fc6000f8e38ff */
[C---:B------:R-:W-:Y:S02]  /*01e0*/  LEA R3, R16.reuse, UR6, 0x2 ;  /* 0x0000000610037c11 */ /* 0x040fe4000f8e10ff */
[----:B------:R-:W-:Y:S02]  /*01f0*/  LEA R4, R16, R5, 0x2 ;  /* 0x0000000510047211 */ /* 0x000fe400078e10ff */
[----:B---3--:R-:W-:-:S07]  /*0200*/  LEA R2, R17, R3, 0x7 ;  /* 0x0000000311027211 */ /* 0x008fce00078e38ff */
.L_x_1:
[----:B------:R-:W-:Y:S01]  /*0210*/  ISETP.GE.AND P0, PT, R17, UR13, PT ;  /* 0x0000000d11007c0c */ /* 0x000fe2000bf06270 */
[----:B------:R-:W-:Y:S01]  /*0220*/  HFMA2 R29, -RZ, RZ, 0, 0 ;  /* 0x00000000ff1d7431 */ /* 0x000fe200000001ff */
[----:B------:R-:W-:Y:S01]  /*0230*/  ISETP.GE.AND P1, PT, R16, UR13, PT ;  /* 0x0000000d10007c0c */ /* 0x000fe2000bf26270 */
[----:B----4-:R-:W-:Y:S01]  /*0240*/  IMAD.WIDE R8, R6, 0x4, R20 ;  /* 0x0000000406087825 */ /* 0x010fe200078e0214 */
[----:B--2---:R-:W-:Y:S02]  /*0250*/  ISETP.GE.OR P0, PT, R19, R0, P0 ;  /* 0x000000001300720c */ /* 0x004fe40000706670 */
[----:B------:R-:W-:Y:S02]  /*0260*/  ISETP.GE.OR P1, PT, R18, UR12, P1 ;  /* 0x0000000c12007c0c */ /* 0x000fe40008f26670 */
[----:B------:R-:W-:-:S09]  /*0270*/  MOV R27, RZ ;  /* 0x000000ff001b7202 */ /* 0x000fd20000000f00 */
[----:B------:R-:W0:Y:S02]  /*0280*/  @!P0 LDC.64 R10, c[0x0][0x398] ;  /* 0x0000e600ff0a8b82 */ /* 0x000e240000000a00 */
[----:B------:R-:W2:Y:S01]  /*0290*/  @!P1 LDG.E.CONSTANT R27, desc[UR8][R8.64] ;  /* 0x00000008081b9981 */ /* 0x000ea2000c1e9900 */
[----:B0-----:R-:W-:-:S05]  /*02a0*/  @!P0 IMAD.WIDE R10, R7, 0x4, R10 ;  /* 0x00000004070a8825 */ /* 0x001fca00078e020a */
[----:B------:R-:W3:Y:S04]  /*02b0*/  @!P0 LDG.E.CONSTANT R29, desc[UR8][R10.64] ;  /* 0x000000080a1d8981 */ /* 0x000ee8000c1e9900 */
[----:B--2---:R-:W-:Y:S04]  /*02c0*/  STS [R4], R27 ;  /* 0x0000001b04007388 */ /* 0x004fe80000000800 */
[----:B---3--:R-:W-:Y:S01]  /*02d0*/  STS [R2], R29 ;  /* 0x0000001d02007388 */ /* 0x008fe20000000800 */
[----:B------:R-:W-:Y:S06]  /*02e0*/  BAR.SYNC.DEFER_BLOCKING 0x0 ;  /* 0x0000000000007b1d */ /* 0x000fec0000010000 */
[----:B------:R-:W-:Y:S04]  /*02f0*/  LDS R22, [R3] ;  /* 0x0000000003167984 */ /* 0x000fe80000000800 */
[----:B------:R-:W0:Y:S04]  /*0300*/  LDS.128 R12, [R5] ;  /* 0x00000000050c7984 */ /* 0x000e280000000c00 */
[----:B------:R-:W1:Y:S04]  /*0310*/  LDS R26, [R3+0x80] ;  /* 0x00008000031a7984 */ /* 0x000e680000000800 */
[----:B------:R-:W2:Y:S04]  /*0320*/  LDS R25, [R3+0x100] ;  /* 0x0001000003197984 */ /* 0x000ea80000000800 */
[----:B------:R-:W3:Y:S04]  /*0330*/  LDS R24, [R3+0x180] ;  /* 0x0001800003187984 */ /* 0x000ee80000000800 */
[----:B------:R-:W-:Y:S01]  /*0340*/  LDS.128 R8, [R5+0x10] ;  /* 0x0000100005087984 */ /* 0x000fe20000000c00 */
[----:B0-----:R-:W-:-:S03]  /*0350*/  FFMA R12, R12, R22, R23 ;  /* 0x000000160c0c7223 */ /* 0x001fc60000000017 */
[----:B------:R-:W0:Y:S01]  /*0360*/  LDS R23, [R3+0x200] ;  /* 0x0002000003177984 */ /* 0x000e220000000800 */
[----:B-1----:R-:W-:-:S03]  /*0370*/  FFMA R12, R26, R13, R12 ;  /* 0x0000000d1a0c7223 */ /* 0x002fc6000000000c */
[----:B------:R-:W1:Y:S01]  /*0380*/  LDS R22, [R3+0x280] ;  /* 0x0002800003167984 */ /* 0x000e620000000800 */
[----:B--2---:R-:W-:-:S03]  /*0390*/  FFMA R13, R25, R14, R12 ;  /* 0x0000000e190d7223 */ /* 0x004fc6000000000c */
[----:B------:R-:W2:Y:S01]  /*03a0*/  LDS R25, [R3+0x300] ;  /* 0x0003000003197984 */ /* 0x000ea20000000800 */
[----:B---3--:R-:W-:-:S03]  /*03b0*/  FFMA R13, R24, R15, R13 ;  /* 0x0000000f180d7223 */ /* 0x008fc6000000000d */
[----:B------:R-:W3:Y:S04]  /*03c0*/  LDS R24, [R3+0x380] ;  /* 0x0003800003187984 */ /* 0x000ee80000000800 */
[----:B------:R-:W-:Y:S01]  /*03d0*/  LDS R26, [R3+0xb80] ;  /* 0x000b8000031a7984 */ /* 0x000fe20000000800 */
[----:B0-----:R-:W-:-:S03]  /*03e0*/  FFMA R27, R8, R23, R13 ;  /* 0x00000017081b7223 */ /* 0x001fc6000000000d */
[----:B------:R-:W-:Y:S04]  /*03f0*/  LDS R23, [R3+0x400] ;  /* 0x0004000003177984 */ /* 0x000fe80000000800 */
[----:B------:R-:W0:Y:S01]  /*0400*/  LDS.128 R12, [R5+0x20] ;  /* 0x00002000050c7984 */ /* 0x000e220000000c00 */
[----:B-1----:R-:W-:-:S03]  /*0410*/  FFMA R8, R22, R9, R27 ;  /* 0x0000000916087223 */ /* 0x002fc6000000001b */
[----:B------:R-:W1:Y:S01]  /*0420*/  LDS R22, [R3+0x480] ;  /* 0x0004800003167984 */ /* 0x000e620000000800 */
[----:B--2---:R-:W-:-:S03]  /*0430*/  FFMA R9, R25, R10, R8 ;  /* 0x0000000a19097223 */ /* 0x004fc60000000008 */
[----:B------:R-:W2:Y:S01]  /*0440*/  LDS R25, [R3+0x500] ;  /* 0x0005000003197984 */ /* 0x000ea20000000800 */
[----:B---3--:R-:W-:-:S03]  /*0450*/  FFMA R9, R24, R11, R9 ;  /* 0x0000000b18097223 */ /* 0x008fc60000000009 */
[----:B------:R-:W3:Y:S01]  /*0460*/  LDS R24, [R3+0x580] ;  /* 0x0005800003187984 */ /* 0x000ee20000000800 */
        /* <DEDUP_REMOVED lines=26> */
[----:B------:R-:W-:Y:S04]  /*0610*/  LDS R27, [R3+0xc00] ;  /* 0x000c0000031b7984 */ /* 0x000fe80000000800 */
[----:B------:R-:W-:Y:S01]  /*0620*/  LDS R24, [R3+0xc80] ;  /* 0x000c800003187984 */ /* 0x000fe20000000800 */
[----:B0-----:R-:W-:-:S03]  /*0630*/  FFMA R23, R8, R23, R13 ;  /* 0x0000001708177223 */ /* 0x001fc6000000000d */
[----:B------:R-:W0:Y:S01]  /*0640*/  LDS.128 R12, [R5+0x60] ;  /* 0x00006000050c7984 */ /* 0x000e220000000c00 */
[----:B-1----:R-:W-:-:S03]  /*0650*/  FFMA R22, R22, R9, R23 ;  /* 0x0000000916167223 */ /* 0x002fc60000000017 */
[----:B------:R-:W1:Y:S01]  /*0660*/  LDS R23, [R3+0xd00] ;  /* 0x000d000003177984 */ /* 0x000e620000000800 */
[----:B--2---:R-:W-:-:S03]  /*0670*/  FFMA R25, R25, R10, R22 ;  /* 0x0000000a19197223 */ /* 0x004fc60000000016 */
[----:B------:R-:W2:Y:S01]  /*0680*/  LDS R22, [R3+0xd80] ;  /* 0x000d800003167984 */ /* 0x000ea20000000800 */
[----:B------:R-:W-:-:S03]  /*0690*/  FFMA R11, R26, R11, R25 ;  /* 0x0000000b1a0b7223 */ /* 0x000fc60000000019 */
[----:B------:R-:W-:Y:S01]  /*06a0*/  LDS R25, [R3+0xe00] ;  /* 0x000e000003197984 */ /* 0x000fe20000000800 */
[----:B0-----:R-:W-:-:S03]  /*06b0*/  FFMA R27, R12, R27, R11 ;  /* 0x0000001b0c1b7223 */ /* 0x001fc6000000000b */
[----:B------:R-:W0:Y:S01]  /*06c0*/  LDS.128 R8, [R5+0x70] ;  /* 0x0000700005087984 */ /* 0x000e220000000c00 */
[----:B------:R-:W-:-:S03]  /*06d0*/  FFMA R24, R24, R13, R27 ;  /* 0x0000000d18187223 */ /* 0x000fc6000000001b */
[----:B------:R-:W3:Y:S04]  /*06e0*/  LDS R27, [R3+0xe80] ;  /* 0x000e8000031b7984 */ /* 0x000ee80000000800 */
[----:B------:R-:W4:Y:S04]  /*06f0*/  LDS R13, [R3+0xf00] ;  /* 0x000f0000030d7984 */ /* 0x000f280000000800 */
[----:B------:R-:W5:Y:S01]  /*0700*/  LDS R12, [R3+0xf80] ;  /* 0x000f8000030c7984 */ /* 0x000f620000000800 */
[----:B-1----:R-:W-:Y:S01]  /*0710*/  FFMA R23, R23, R14, R24 ;  /* 0x0000000e17177223 */ /* 0x002fe20000000018 */
[----:B------:R-:W-:-:S03]  /*0720*/  UIADD3 UR4, UPT, UPT, UR4, 0x1, URZ ;  /* 0x0000000104047890 */ /* 0x000fc6000fffe0ff */
[----:B--2---:R-:W-:Y:S01]  /*0730*/  FFMA R15, R22, R15, R23 ;  /* 0x0000000f160f7223 */ /* 0x004fe20000000017 */
[----:B------:R-:W-:Y:S01]  /*0740*/  UISETP.NE.AND UP0, UPT, UR4, URZ, UPT ;  /* 0x000000ff0400728c */ /* 0x000fe2000bf05270 */
[----:B------:R-:W-:Y:S02]  /*0750*/  IADD3 R17, PT, PT, R17, 0x20, RZ ;  /* 0x0000002011117810 */ /* 0x000fe40007ffe0ff */
[----:B------:R-:W-:Y:S02]  /*0760*/  IADD3 R6, PT, PT, R6, 0x20, RZ ;  /* 0x0000002006067810 */ /* 0x000fe40007ffe0ff */
[----:B------:R-:W-:Y:S02]  /*0770*/  IADD3 R16, PT, PT, R16, 0x20, RZ ;  /* 0x0000002010107810 */ /* 0x000fe40007ffe0ff */
[----:B------:R-:W-:Y:S01]  /*0780*/  LEA R7, R0, R7, 0x5 ;  /* 0x0000000700077211 */ /* 0x000fe200078e28ff */
[----:B0-----:R-:W-:-:S04]  /*0790*/  FFMA R8, R8, R25, R15 ;  /* 0x0000001908087223 */ /* 0x001fc8000000000f */
[----:B---3--:R-:W-:-:S04]  /*07a0*/  FFMA R8, R27, R9, R8 ;  /* 0x000000091b087223 */ /* 0x008fc80000000008 */
[----:B----4-:R-:W-:-:S04]  /*07b0*/  FFMA R13, R13, R10, R8 ;  /* 0x0000000a0d0d7223 */ /* 0x010fc80000000008 */
[----:B-----5:R-:W-:Y:S01]  /*07c0*/  FFMA R23, R12, R11, R13 ;  /* 0x0000000b0c177223 */ /* 0x020fe2000000000d */
[----:B------:R-:W-:Y:S06]  /*07d0*/  BAR.SYNC.DEFER_BLOCKING 0x0 ;  /* 0x0000000000007b1d */ /* 0x000fec0000010000 */
[----:B------:R-:W-:Y:S05]  /*07e0*/  BRA.U UP0, `(.L_x_1) ;  /* 0xfffffff900887547 */ /* 0x000fea000b83ffff */
.L_x_0:
[----:B------:R-:W0:Y:S02]  /*07f0*/  LDCU.64 UR4, c[0x0][0x380] ;  /* 0x00007000ff0477ac */ /* 0x000e240008000a00 */
[----:B0-----:R-:W-:-:S04]  /*0800*/  ISETP.GE.AND P0, PT, R19, UR5, PT ;  /* 0x0000000513007c0c */ /* 0x001fc8000bf06270 */
[----:B------:R-:W-:-:S13]  /*0810*/  ISETP.GE.OR P0, PT, R18, UR4, P0 ;  /* 0x0000000412007c0c */ /* 0x000fda0008706670 */
[----:B------:R-:W-:Y:S05]  /*0820*/  @P0 EXIT ;  /* 0x000000000000094d */ /* 0x000fea0003800000 */
[----:B------:R-:W0:Y:S01]  /*0830*/  LDC.64 R2, c[0x0][0x3a0] ;  /* 0x0000e800ff027b82 */ /* 0x000e220000000a00 */
[----:B------:R-:W-:-:S04]  /*0840*/  IMAD R19, R18, UR5, R19 ;  /* 0x0000000512137c24 */ /* 0x000fc8000f8e0213 */
[----:B0-----:R-:W-:-:S05]  /*0850*/  IMAD.WIDE R2, R19, 0x4, R2 ;  /* 0x0000000413027825 */ /* 0x001fca00078e0202 */
[----:B------:R-:W-:Y:S01]  /*0860*/  STG.E desc[UR8][R2.64], R23 ;  /* 0x0000001702007986 */ /* 0x000fe2000c101908 */
[----:B------:R-:W-:Y:S05]  /*0870*/  EXIT ;  /* 0x000000000000794d */ /* 0x000fea0003800000 */
.L_x_2:
[----:B------:R-:W-:-:S00]  /*0880*/  BRA `(.L_x_2) ;  /* 0xfffffffc00fc7947 */ /* 0x000fc0000383ffff */
[----:B------:R-:W-:-:S00]  /*0890*/  NOP ;  /* 0x0000000000007918 */ /* 0x000fc00000000000 */
        /* <DEDUP_REMOVED lines=14> */
.L_x_8:


//--------------------- .text._Z17gemm_naive_kernelIfEviiiPKT_S2_PS0_ --------------------------
	.section	.text._Z17gemm_naive_kernelIfEviiiPKT_S2_PS0_,"ax",@progbits
	.align	128
        .global         _Z17gemm_naive_kernelIfEviiiPKT_S2_PS0_
        .type           _Z17gemm_naive_kernelIfEviiiPKT_S2_PS0_,@function
        .size           _Z17gemm_naive_kernelIfEviiiPKT_S2_PS0_,(.L_x_9 - _Z17gemm_naive_kernelIfEviiiPKT_S2_PS0_)
        .other          _Z17gemm_naive_kernelIfEviiiPKT_S2_PS0_,@"STO_CUDA_ENTRY STV_DEFAULT"
_Z17gemm_naive_kernelIfEviiiPKT_S2_PS0_:
.text._Z17gemm_naive_kernelIfEviiiPKT_S2_PS0_:
[----:B------:R-:W-:Y:S01]  /*0000*/  LDC R1, c[0x0][0x37c] ;  /* 0x0000df00ff017b82 */ /* 0x000fe20000000800 */
[----:B------:R-:W0:Y:S07]  /*0010*/  S2R R5, SR_TID.X ;  /* 0x0000000000057919 */ /* 0x000e2e0000002100 */
[----:B------:R-:W1:Y:S01]  /*0020*/  LDC R19, c[0x0][0x364] ;  /* 0x0000d900ff137b82 */ /* 0x000e620000000800 */
[----:B------:R-:W1:Y:S07]  /*0030*/  S2R R4, SR_TID.Y ;  /* 0x0000000000047919 */ /* 0x000e6e0000002200 */
[----:B------:R-:W0:Y:S08]  /*0040*/  S2UR UR5, SR_CTAID.X ;  /* 0x00000000000579c3 */ /* 0x000e300000002500 */
[----:B------:R-:W0:Y:S08]  /*0050*/  LDC R0, c[0x0][0x360] ;  /* 0x0000d800ff007b82 */ /* 0x000e300000000800 */
[----:B------:R-:W1:Y:S08]  /*0060*/  S2UR UR4, SR_CTAID.Y ;  /* 0x00000000000479c3 */ /* 0x000e700000002600 */
[----:B------:R-:W2:Y:S01]  /*0070*/  LDC.64 R2, c[0x0][0x380] ;  /* 0x0000e000ff027b82 */ /* 0x000ea20000000a00 */
[----:B0-----:R-:W-:-:S02]  /*0080*/  IMAD R0, R0, UR5, R5 ;  /* 0x0000000500007c24 */ /* 0x001fc4000f8e0205 */
[----:B-1----:R-:W-:-:S03]  /*0090*/  IMAD R19, R19, UR4, R4 ;  /* 0x0000000413137c24 */ /* 0x002fc6000f8e0204 */
[----:B--2---:R-:W-:-:S04]  /*00a0*/  ISETP.GE.AND P0, PT, R0, R3, PT ;  /* 0x000000030000720c */ /* 0x004fc80003f06270 */
[----:B------:R-:W-:-:S13]  /*00b0*/  ISETP.GE.OR P0, PT, R19, R2, P0 ;  /* 0x000000021300720c */ /* 0x000fda0000706670 */
[----:B------:R-:W-:Y:S05]  /*00c0*/  @P0 EXIT ;  /* 0x000000000000094d */ /* 0x000fea0003800000 */
[----:B------:R-:W0:Y:S01]  /*00d0*/  LDC R2, c[0x0][0x388] ;  /* 0x0000e200ff027b82 */ /* 0x000e220000000800 */
[----:B------:R-:W1:Y:S01]  /*00e0*/  LDCU.64 UR4, c[0x0][0x358] ;  /* 0x00006b00ff0477ac */ /* 0x000e620008000a00 */
[----:B------:R-:W-:Y:S01]  /*00f0*/  HFMA2 R24, -RZ, RZ, 0, 0 ;  /* 0x00000000ff187431 */ /* 0x000fe200000001ff */
[----:B0-----:R-:W-:-:S13]  /*0100*/  ISETP.GE.AND P0, PT, R2, 0x1, PT ;  /* 0x000000010200780c */ /* 0x001fda0003f06270 */
[----:B-1----:R-:W-:Y:S05]  /*0110*/  @!P0 BRA `(.L_x_3) ;  /* 0x0000000400e08947 */ /* 0x002fea0003800000 */
[C---:B------:R-:W-:Y:S01]  /*0120*/  ISETP.GE.U32.AND P1, PT, R2.reuse, 0x8, PT ;  /* 0x000000080200780c */ /* 0x040fe20003f26070 */
[----:B------:R-:W-:Y:S01]  /*0130*/  IMAD R20, R19, R2, RZ ;  /* 0x0000000213147224 */ /* 0x000fe200078e02ff */
[----:B------:R-:W-:Y:S02]  /*0140*/  LOP3.LUT R27, R2, 0x7, RZ, 0xc0, !PT ;  /* 0x00000007021b7812 */ /* 0x000fe400078ec0ff */
[----:B------:R-:W-:Y:S02]  /*0150*/  MOV R24, RZ ;  /* 0x000000ff00187202 */ /* 0x000fe40000000f00 */
[----:B------:R-:W-:Y:S02]  /*0160*/  ISETP.NE.AND P0, PT, R27, RZ, PT ;  /* 0x000000ff1b00720c */ /* 0x000fe40003f05270 */
[----:B------:R-:W-:-:S05]  /*0170*/  MOV R21, RZ ;  /* 0x000000ff00157202 */ /* 0x000fca0000000f00 */
[----:B------:R-:W-:Y:S06]  /*0180*/  @!P1 BRA `(.L_x_4) ;  /* 0x0000000000c49947 */ /* 0x000fec0003800000 */
[----:B------:R-:W0:Y:S01]  /*0190*/  LDC.64 R4, c[0x0][0x390] ;  /* 0x0000e400ff047b82 */ /* 0x000e220000000a00 */
[----:B------:R-:W-:Y:S02]  /*01a0*/  LOP3.LUT R21, R2, 0x7ffffff8, RZ, 0xc0, !PT ;  /* 0x7ffffff802157812 */ /* 0x000fe400078ec0ff */
[----:B------:R-:W-:Y:S02]  /*01b0*/  MOV R24, RZ ;  /* 0x000000ff00187202 */ /* 0x000fe40000000f00 */
[----:B------:R-:W-:Y:S02]  /*01c0*/  MOV R18, R0 ;  /* 0x0000000000127202 */ /* 0x000fe40000000f00 */
[----:B------:R-:W-:Y:S01]  /*01d0*/  IADD3 R22, PT, PT, -R21, RZ, RZ ;  /* 0x000000ff15167210 */ /* 0x000fe20007ffe1ff */
[----:B0-----:R-:W-:-:S03]  /*01e0*/  IMAD.WIDE.U32 R4, R20, 0x4, R4 ;  /* 0x0000000414047825 */ /* 0x001fc600078e0004 */
[----:B------:R-:W-:-:S04]  /*01f0*/  IADD3 R6, P1, PT, R4, 0x10, RZ ;  /* 0x0000001004067810 */ /* 0x000fc80007f3e0ff */
[----:B------:R-:W-:-:S09]  /*0200*/  IADD3.X R7, PT, PT, RZ, R5, RZ, P1, !PT ;  /* 0x00000005ff077210 */ /* 0x000fd20000ffe4ff */
.L_x_5:
[----:B------:R-:W0:Y:S01]  /*0210*/  LDC.64 R16, c[0x0][0x398] ;  /* 0x0000e600ff107b82 */ /* 0x000e220000000a00 */
[----:B------:R-:W-:Y:S02]  /*0220*/  MOV R4, R6 ;  /* 0x0000000600047202 */ /* 0x000fe40000000f00 */
[----:B------:R-:W-:-:S05]  /*0230*/  MOV R5, R7 ;  /* 0x0000000700057202 */ /* 0x000fca0000000f00 */
[----:B------:R-:W2:Y:S04]  /*0240*/  LDG.E.CONSTANT R25, desc[UR4][R4.64+-0x10] ;  /* 0xfffff00404197981 */ /* 0x000ea8000c1e9900 */
[----:B------:R-:W3:Y:S04]  /*0250*/  LDG.E.CONSTANT R23, desc[UR4][R4.64+-0xc] ;  /* 0xfffff40404177981 */ /* 0x000ee8000c1e9900 */
[----:B------:R-:W4:Y:S04]  /*0260*/  LDG.E.CONSTANT R29, desc[UR4][R4.64+-0x8] ;  /* 0xfffff804041d7981 */ /* 0x000f28000c1e9900 */
[----:B------:R-:W5:Y:S01]  /*0270*/  LDG.E.CONSTANT R28, desc[UR4][R4.64+-0x4] ;  /* 0xfffffc04041c7981 */ /* 0x000f62000c1e9900 */
[----:B0-----:R-:W-:-:S05]  /*0280*/  IMAD.WIDE R16, R18, 0x4, R16 ;  /* 0x0000000412107825 */ /* 0x001fca00078e0210 */
[----:B------:R0:W2:Y:S01]  /*0290*/  LDG.E.CONSTANT R26, desc[UR4][R16.64] ;  /* 0x00000004101a7981 */ /* 0x0000a2000c1e9900 */
[----:B------:R-:W-:-:S04]  /*02a0*/  IMAD.WIDE R14, R3, 0x4, R16 ;  /* 0x00000004030e7825 */ /* 0x000fc800078e0210 */
[C---:B------:R-:W-:Y:S02]  /*02b0*/  IMAD.WIDE R6, R3.reuse, 0x4, R14 ;  /* 0x0000000403067825 */ /* 0x040fe400078e020e */
[----:B------:R-:W3:Y:S02]  /*02c0*/  LDG.E.CONSTANT R14, desc[UR4][R14.64] ;  /* 0x000000040e0e7981 */ /* 0x000ee4000c1e9900 */
[C---:B------:R-:W-:Y:S02]  /*02d0*/  IMAD.WIDE R10, R3.reuse, 0x4, R6 ;  /* 0x00000004030a7825 */ /* 0x040fe400078e0206 */
[----:B------:R-:W4:Y:S02]  /*02e0*/  LDG.E.CONSTANT R6, desc[UR4][R6.64] ;  /* 0x0000000406067981 */ /* 0x000f24000c1e9900 */
[C---:B------:R-:W-:Y:S02]  /*02f0*/  IMAD.WIDE R8, R3.reuse, 0x4, R10 ;  /* 0x0000000403087825 */ /* 0x040fe400078e020a */
[----:B------:R-:W5:Y:S02]  /*0300*/  LDG.E.CONSTANT R10, desc[UR4][R10.64] ;  /* 0x000000040a0a7981 */ /* 0x000f64000c1e9900 */
[----:B------:R-:W-:-:S02]  /*0310*/  IMAD.WIDE R12, R3, 0x4, R8 ;  /* 0x00000004030c7825 */ /* 0x000fc400078e0208 */
[----:B------:R-:W5:Y:S04]  /*0320*/  LDG.E.CONSTANT R7, desc[UR4][R4.64] ;  /* 0x0000000404077981 */ /* 0x000f68000c1e9900 */
[----:B------:R-:W5:Y:S01]  /*0330*/  LDG.E.CONSTANT R8, desc[UR4][R8.64] ;  /* 0x0000000408087981 */ /* 0x000f62000c1e9900 */
[----:B0-----:R-:W-:-:S03]  /*0340*/  IMAD.WIDE R16, R3, 0x4, R12 ;  /* 0x0000000403107825 */ /* 0x001fc600078e020c */
[----:B------:R-:W5:Y:S04]  /*0350*/  LDG.E.CONSTANT R12, desc[UR4][R12.64] ;  /* 0x000000040c0c7981 */ /* 0x000f68000c1e9900 */
[----:B------:R-:W5:Y:S04]  /*0360*/  LDG.E.CONSTANT R15, desc[UR4][R16.64] ;  /* 0x00000004100f7981 */ /* 0x000f68000c1e9900 */
[----:B------:R-:W5:Y:S04]  /*0370*/  LDG.E.CONSTANT R9, desc[UR4][R4.64+0x4] ;  /* 0x0000040404097981 */ /* 0x000f68000c1e9900 */
[----:B------:R-:W5:Y:S01]  /*0380*/  LDG.E.CONSTANT R11, desc[UR4][R4.64+0xc] ;  /* 0x00000c04040b7981 */ /* 0x000f62000c1e9900 */
[----:B--2---:R-:W-:Y:S01]  /*0390*/  FFMA R26, R25, R26, R24 ;  /* 0x0000001a191a7223 */ /* 0x004fe20000000018 */
[----:B------:R-:W-:-:S02]  /*03a0*/  IMAD.WIDE R24, R3, 0x4, R16 ;  /* 0x0000000403187825 */ /* 0x000fc400078e0210 */
[----:B------:R-:W2:Y:S04]  /*03b0*/  LDG.E.CONSTANT R16, desc[UR4][R4.64+0x8] ;  /* 0x0000080404107981 */ /* 0x000ea8000c1e9900 */
[----:B------:R-:W2:Y:S01]  /*03c0*/  LDG.E.CONSTANT R24, desc[UR4][R24.64] ;  /* 0x0000000418187981 */ /* 0x000ea2000c1e9900 */
[----:B---3--:R-:W-:Y:S01]  /*03d0*/  FFMA R14, R23, R14, R26 ;  /* 0x0000000e170e7223 */ /* 0x008fe2000000001a */
[----:B------:R-:W-:-:S03]  /*03e0*/  IADD3 R22, PT, PT, R22, 0x8, RZ ;  /* 0x0000000816167810 */ /* 0x000fc60007ffe0ff */
[----:B----4-:R-:W-:Y:S01]  /*03f0*/  FFMA R29, R29, R6, R14 ;  /* 0x000000061d1d7223 */ /* 0x010fe2000000000e */
[----:B------:R-:W-:-:S03]  /*0400*/  ISETP.NE.AND P1, PT, R22, RZ, PT ;  /* 0x000000ff1600720c */ /* 0x000fc60003f25270 */
[----:B-----5:R-:W-:Y:S01]  /*0410*/  FFMA R10, R28, R10, R29 ;  /* 0x0000000a1c0a7223 */ /* 0x020fe2000000001d */
[----:B------:R-:W-:-:S03]  /*0420*/  IADD3 R6, P2, PT, R4, 0x20, RZ ;  /* 0x0000002004067810 */ /* 0x000fc60007f5e0ff */
[----:B------:R-:W-:Y:S01]  /*0430*/  FFMA R8, R7, R8, R10 ;  /* 0x0000000807087223 */ /* 0x000fe2000000000a */
[----:B------:R-:W-:Y:S02]  /*0440*/  IADD3.X R7, PT, PT, RZ, R5, RZ, P2, !PT ;  /* 0x00000005ff077210 */ /* 0x000fe400017fe4ff */
[----:B------:R-:W-:Y:S01]  /*0450*/  LEA R18, R3, R18, 0x3 ;  /* 0x0000001203127211 */ /* 0x000fe200078e18ff */
[----:B------:R-:W-:-:S04]  /*0460*/  FFMA R9, R9, R12, R8 ;  /* 0x0000000c09097223 */ /* 0x000fc80000000008 */
[----:B--2---:R-:W-:-:S04]  /*0470*/  FFMA R16, R16, R15, R9 ;  /* 0x0000000f10107223 */ /* 0x004fc80000000009 */
[----:B------:R-:W-:Y:S01]  /*0480*/  FFMA R24, R11, R24, R16 ;  /* 0x000000180b187223 */ /* 0x000fe20000000010 */
[----:B------:R-:W-:Y:S06]  /*0490*/  @P1 BRA `(.L_x_5) ;  /* 0xfffffffc005c1947 */ /* 0x000fec000383ffff */
.L_x_4:
[----:B------:R-:W-:Y:S05]  /*04a0*/  @!P0 BRA `(.L_x_3) ;  /* 0x0000000000fc8947 */ /* 0x000fea0003800000 */
[----:B------:R-:W-:Y:S02]  /*04b0*/  ISETP.GE.U32.AND P1, PT, R27, 0x4, PT ;  /* 0x000000041b00780c */ /* 0x000fe40003f26070 */
[----:B------:R-:W-:-:S04]  /*04c0*/  LOP3.LUT R16, R2, 0x3, RZ, 0xc0, !PT ;  /* 0x0000000302107812 */ /* 0x000fc800078ec0ff */
[----:B------:R-:W-:-:S07]  /*04d0*/  ISETP.NE.AND P0, PT, R16, RZ, PT ;  /* 0x000000ff1000720c */ /* 0x000fce0003f05270 */
[----:B------:R-:W-:Y:S06]  /*04e0*/  @!P1 BRA `(.L_x_6) ;  /* 0x00000000006c9947 */ /* 0x000fec0003800000 */
[----:B------:R-:W0:Y:S01]  /*04f0*/  LDC.64 R6, c[0x0][0x398] ;  /* 0x0000e600ff067b82 */ /* 0x000e220000000a00 */
[----:B------:R-:W1:Y:S01]  /*0500*/  LDCU.64 UR6, c[0x0][0x390] ;  /* 0x00007200ff0677ac */ /* 0x000e620008000a00 */
[----:B------:R-:W-:Y:S01]  /*0510*/  IMAD R9, R21, R3, R0 ;  /* 0x0000000315097224 */ /* 0x000fe200078e0200 */
[CC--:B------:R-:W-:Y:S02]  /*0520*/  IADD3 R5, PT, PT, R20.reuse, R21.reuse, RZ ;  /* 0x0000001514057210 */ /* 0x0c0fe40007ffe0ff */
[----:B------:R-:W-:-:S03]  /*0530*/  IADD3 R10, P1, PT, R20, R21, RZ ;  /* 0x00000015140a7210 */ /* 0x000fc60007f3e0ff */
[----:B------:R-:W2:Y:S01]  /*0540*/  LDC.64 R14, c[0x0][0x390] ;  /* 0x0000e400ff0e7b82 */ /* 0x000ea20000000a00 */
[----:B0-----:R-:W-:-:S04]  /*0550*/  IMAD.WIDE R6, R9, 0x4, R6 ;  /* 0x0000000409067825 */ /* 0x001fc800078e0206 */
[----:B------:R-:W-:Y:S02]  /*0560*/  IMAD.WIDE R8, R3, 0x4, R6 ;  /* 0x0000000403087825 */ /* 0x000fe400078e0206 */
[----:B------:R-:W3:Y:S02]  /*0570*/  LDG.E.CONSTANT R6, desc[UR4][R6.64] ;  /* 0x0000000406067981 */ /* 0x000ee4000c1e9900 */
[----:B--2---:R-:W-:Y:S01]  /*0580*/  IMAD.WIDE.U32 R14, R5, 0x4, R14 ;  /* 0x00000004050e7825 */ /* 0x004fe200078e000e */
[----:B------:R-:W-:Y:S02]  /*0590*/  IADD3.X R5, PT, PT, RZ, RZ, RZ, P1, !PT ;  /* 0x000000ffff057210 */ /* 0x000fe40000ffe4ff */
[----:B-1----:R-:W-:-:S03]  /*05a0*/  LEA R4, P1, R10, UR6, 0x2 ;  /* 0x000000060a047c11 */ /* 0x002fc6000f8210ff */
[----:B------:R-:W3:Y:S01]  /*05b0*/  LDG.E.CONSTANT R15, desc[UR4][R14.64] ;  /* 0x000000040e0f7981 */ /* 0x000ee2000c1e9900 */
[----:B------:R-:W-:Y:S01]  /*05c0*/  LEA.HI.X R5, R10, UR7, R5, 0x2, P1 ;  /* 0x000000070a057c11 */ /* 0x000fe200088f1405 */
[C---:B------:R-:W-:Y:S02]  /*05d0*/  IMAD.WIDE R10, R3.reuse, 0x4, R8 ;  /* 0x00000004030a7825 */ /* 0x040fe400078e0208 */
[----:B------:R-:W2:Y:S04]  /*05e0*/  LDG.E.CONSTANT R8, desc[UR4][R8.64] ;  /* 0x0000000408087981 */ /* 0x000ea8000c1e9900 */
[----:B------:R-:W2:Y:S01]  /*05f0*/  LDG.E.CONSTANT R17, desc[UR4][R4.64+0x4] ;  /* 0x0000040404117981 */ /* 0x000ea2000c1e9900 */
[----:B------:R-:W-:-:S03]  /*0600*/  IMAD.WIDE R12, R3, 0x4, R10 ;  /* 0x00000004030c7825 */ /* 0x000fc600078e020a */
[----:B------:R-:W4:Y:S04]  /*0610*/  LDG.E.CONSTANT R22, desc[UR4][R10.64] ;  /* 0x000000040a167981 */ /* 0x000f28000c1e9900 */
[----:B------:R-:W4:Y:S04]  /*0620*/  LDG.E.CONSTANT R18, desc[UR4][R4.64+0x8] ;  /* 0x0000080404127981 */ /* 0x000f28000c1e9900 */
[----:B------:R-:W5:Y:S04]  /*0630*/  LDG.E.CONSTANT R26, desc[UR4][R4.64+0xc] ;  /* 0x00000c04041a7981 */ /* 0x000f68000c1e9900 */
[----:B------:R-:W5:Y:S01]  /*0640*/  LDG.E.CONSTANT R12, desc[UR4][R12.64] ;  /* 0x000000040c0c7981 */ /* 0x000f62000c1e9900 */
[----:B------:R-:W-:Y:S01]  /*0650*/  IADD3 R21, PT, PT, R21, 0x4, RZ ;  /* 0x0000000415157810 */ /* 0x000fe20007ffe0ff */
[----:B---3--:R-:W-:-:S04]  /*0660*/  FFMA R24, R15, R6, R24 ;  /* 0x000000060f187223 */ /* 0x008fc80000000018 */
[----:B--2---:R-:W-:-:S04]  /*0670*/  FFMA R17, R17, R8, R24 ;  /* 0x0000000811117223 */ /* 0x004fc80000000018 */
[----:B----4-:R-:W-:-:S04]  /*0680*/  FFMA R17, R18, R22, R17 ;  /* 0x0000001612117223 */ /* 0x010fc80000000011 */
[----:B-----5:R-:W-:-:S07]  /*0690*/  FFMA R24, R26, R12, R17 ;  /* 0x0000000c1a187223 */ /* 0x020fce0000000011 */
.L_x_6:
[----:B------:R-:W-:Y:S05]  /*06a0*/  @!P0 BRA `(.L_x_3) ;  /* 0x00000000007c8947 */ /* 0x000fea0003800000 */
[----:B------:R-:W-:Y:S01]  /*06b0*/  ISETP.NE.AND P1, PT, R16, 0x1, PT ;  /* 0x000000011000780c */ /* 0x000fe20003f25270 */
[----:B------:R-:W0:Y:S01]  /*06c0*/  LDC.64 R12, c[0x0][0x390] ;  /* 0x0000e400ff0c7b82 */ /* 0x000e220000000a00 */
[----:B------:R-:W-:-:S04]  /*06d0*/  LOP3.LUT R2, R2, 0x1, RZ, 0xc0, !PT ;  /* 0x0000000102027812 */ /* 0x000fc800078ec0ff */
[----:B------:R-:W-:-:S03]  /*06e0*/  ISETP.NE.U32.AND P0, PT, R2, 0x1, PT ;  /* 0x000000010200780c */ /* 0x000fc60003f05070 */
[----:B------:R-:W1:Y:S04]  /*06f0*/  LDC.64 R10, c[0x0][0x398] ;  /* 0x0000e600ff0a7b82 */ /* 0x000e680000000a00 */
[CC--:B------:R-:W-:Y:S02]  /*0700*/  @P1 IADD3 R15, PT, PT, R20.reuse, R21.reuse, RZ ;  /* 0x00000015140f1210 */ /* 0x0c0fe40007ffe0ff */
[----:B------:R-:W-:Y:S02]  /*0710*/  @P1 IADD3 R2, P2, PT, R20, R21, RZ ;  /* 0x0000001514021210 */ /* 0x000fe40007f5e0ff */
[----:B------:R-:W2:Y:S02]  /*0720*/  @P1 LDC.64 R4, c[0x0][0x390] ;  /* 0x0000e400ff041b82 */ /* 0x000ea40000000a00 */
[----:B------:R-:W-:-:S06]  /*0730*/  @P1 IADD3.X R14, PT, PT, RZ, RZ, RZ, P2, !PT ;  /* 0x000000ffff0e1210 */ /* 0x000fcc00017fe4ff */
[----:B------:R-:W3:Y:S01]  /*0740*/  LDC.64 R6, c[0x0][0x390] ;  /* 0x0000e400ff067b82 */ /* 0x000ee20000000a00 */
[----:B0-----:R-:W-:-:S04]  /*0750*/  @P1 IMAD.WIDE.U32 R12, R15, 0x4, R12 ;  /* 0x000000040f0c1825 */ /* 0x001fc800078e000c */
[C---:B------:R-:W-:Y:S01]  /*0760*/  @P1 IMAD R15, R21.reuse, R3, R0 ;  /* 0x00000003150f1224 */ /* 0x040fe200078e0200 */
[----:B------:R-:W-:Y:S01]  /*0770*/  @P1 IADD3 R21, PT, PT, R21, 0x2, RZ ;  /* 0x0000000215151810 */ /* 0x000fe20007ffe0ff */
[----:B------:R-:W4:Y:S01]  /*0780*/  @P1 LDG.E.CONSTANT R13, desc[UR4][R12.64] ;  /* 0x000000040c0d1981 */ /* 0x000f22000c1e9900 */
[----:B------:R-:W0:Y:S01]  /*0790*/  LDC.64 R8, c[0x0][0x398] ;  /* 0x0000e600ff087b82 */ /* 0x000e220000000a00 */
[----:B-1----:R-:W-:Y:S01]  /*07a0*/  @P1 IMAD.WIDE R10, R15, 0x4, R10 ;  /* 0x000000040f0a1825 */ /* 0x002fe200078e020a */
[----:B------:R-:W-:Y:S02]  /*07b0*/  @!P0 IADD3 R17, PT, PT, R20, R21, RZ ;  /* 0x0000001514118210 */ /* 0x000fe40007ffe0ff */
[----:B--2---:R-:W-:Y:S01]  /*07c0*/  @P1 LEA R4, P2, R2, R4, 0x2 ;  /* 0x0000000402041211 */ /* 0x004fe200078410ff */
[----:B------:R-:W-:-:S03]  /*07d0*/  @!P0 IMAD R21, R21, R3, R0 ;  /* 0x0000000315158224 */ /* 0x000fc600078e0200 */
[----:B------:R-:W-:Y:S01]  /*07e0*/  @P1 LEA.HI.X R5, R2, R5, R14, 0x2, P2 ;  /* 0x0000000502051211 */ /* 0x000fe200010f140e */
[----:B------:R-:W-:Y:S01]  /*07f0*/  @P1 IMAD.WIDE R14, R3, 0x4, R10 ;  /* 0x00000004030e1825 */ /* 0x000fe200078e020a */
[----:B------:R-:W4:Y:S03]  /*0800*/  @P1 LDG.E.CONSTANT R2, desc[UR4][R10.64] ;  /* 0x000000040a021981 */ /* 0x000f26000c1e9900 */
[----:B---3--:R-:W-:Y:S01]  /*0810*/  @!P0 IMAD.WIDE.U32 R6, R17, 0x4, R6 ;  /* 0x0000000411068825 */ /* 0x008fe200078e0006 */
[----:B------:R-:W2:Y:S04]  /*0820*/  @P1 LDG.E.CONSTANT R5, desc[UR4][R4.64+0x4] ;  /* 0x0000040404051981 */ /* 0x000ea8000c1e9900 */
[----:B------:R-:W2:Y:S01]  /*0830*/  @P1 LDG.E.CONSTANT R14, desc[UR4][R14.64] ;  /* 0x000000040e0e1981 */ /* 0x000ea2000c1e9900 */
[----:B0-----:R-:W-:-:S03]  /*0840*/  @!P0 IMAD.WIDE R8, R21, 0x4, R8 ;  /* 0x0000000415088825 */ /* 0x001fc600078e0208 */
[----:B------:R-:W3:Y:S04]  /*0850*/  @!P0 LDG.E.CONSTANT R7, desc[UR4][R6.64] ;  /* 0x0000000406078981 */ /* 0x000ee8000c1e9900 */
[----:B------:R-:W3:Y:S01]  /*0860*/  @!P0 LDG.E.CONSTANT R8, desc[UR4][R8.64] ;  /* 0x0000000408088981 */ /* 0x000ee2000c1e9900 */
[----:B----4-:R-:W-:-:S04]  /*0870*/  @P1 FFMA R2, R13, R2, R24 ;  /* 0x000000020d021223 */ /* 0x010fc80000000018 */
[----:B--2---:R-:W-:-:S04]  /*0880*/  @P1 FFMA R24, R5, R14, R2 ;  /* 0x0000000e05181223 */ /* 0x004fc80000000002 */
[----:B---3--:R-:W-:-:S07]  /*0890*/  @!P0 FFMA R24, R7, R8, R24 ;  /* 0x0000000807188223 */ /* 0x008fce0000000018 */
.L_x_3:
[----:B------:R-:W0:Y:S01]  /*08a0*/  LDC.64 R4, c[0x0][0x3a0] ;  /* 0x0000e800ff047b82 */ /* 0x000e220000000a00 */
[----:B------:R-:W-:-:S04]  /*08b0*/  IMAD R3, R19, R3, R0 ;  /* 0x0000000313037224 */ /* 0x000fc800078e0200 */
[----:B0-----:R-:W-:-:S05]  /*08c0*/  IMAD.WIDE R2, R3, 0x4, R4 ;  /* 0x0000000403027825 */ /* 0x001fca00078e0204 */
[----:B------:R-:W-:Y:S01]  /*08d0*/  STG.E desc[UR4][R2.64], R24 ;  /* 0x0000001802007986 */ /* 0x000fe2000c101904 */
[----:B------:R-:W-:Y:S05]  /*08e0*/  EXIT ;  /* 0x000000000000794d */ /* 0x000fea0003800000 */
.L_x_7:
        /* <DEDUP_REMOVED lines=9> */
.L_x_9:


//--------------------- .nv.shared._Z17gemm_tiled_kernelIfLi32EEviiiPKT_S2_PS0_ --------------------------
	.section	.nv.shared._Z17gemm_tiled_kernelIfLi32EEviiiPKT_S2_PS0_,"aw",@nobits
	.sectionflags	@""
	.align	4
.nv.shared._Z17gemm_tiled_kernelIfLi32EEviiiPKT_S2_PS0_:
	.zero		9216


//--------------------- .nv.shared.reserved.0     --------------------------
	.section	.nv.shared.reserved.0,"aw",@nobits
	.weak		__nv_reservedSMEM_offset_0_alias
	.size		__nv_reservedSMEM_offset_0_alias, 0, 64
	.other		__nv_reservedSMEM_offset_0_alias,@"STO_CUDA_RESERVED_SHARED STV_DEFAULT"
__nv_reservedSMEM_offset_0_alias:
	.zero		0
	.zero		64


//--------------------- .nv.constant0._Z17gemm_tiled_kernelIfLi32EEviiiPKT_S2_PS0_ --------------------------
	.section	.nv.constant0._Z17gemm_tiled_kernelIfLi32EEviiiPKT_S2_PS0_,"a",@progbits
	.sectionflags	@""
	.align	4
.nv.constant0._Z17gemm_tiled_kernelIfLi32EEviiiPKT_S2_PS0_:
	.zero		936


//--------------------- .nv.constant0._Z17gemm_naive_kernelIfEviiiPKT_S2_PS0_ --------------------------
	.section	.nv.constant0._Z17gemm_naive_kernelIfEviiiPKT_S2_PS0_,"a",@progbits
	.sectionflags	@""
	.align	4
.nv.constant0._Z17gemm_naive_kernelIfEviiiPKT_S2_PS0_:
	.zero		936


//--------------------- SYMBOLS --------------------------

	.type		.nv.reservedSmem.offset0,@object
	.size		.nv.reservedSmem.offset0,0x4
	.type		.nv.reservedSmem.cap,@object
	.size		.nv.reservedSmem.cap,0x4
